	.headerflags	@"EF_CUDA_TEXMODE_UNIFIED EF_CUDA_64BIT_ADDRESS EF_CUDA_ACCELERATORS EF_CUDA_SM90 EF_CUDA_VIRTUAL_SM(EF_CUDA_SM90)"
	.elftype	@"ET_EXEC"


//--------------------- .nv.info                  --------------------------
	.section	.nv.info,"",@"SHT_CUDA_INFO"
	.align	4


	//----- nvinfo : EIATTR_REGCOUNT
	.align		4
        /*0000*/ 	.byte	0x04, 0x2f
        /*0002*/ 	.short	(.L_2 - .L_1)
	.align		4
.L_1:
        /*0004*/ 	.word	index@(triton_poi_fused_cat_21)
        /*0008*/ 	.word	0x0000000f


	//----- nvinfo : EIATTR_MIN_STACK_SIZE
	.align		4
.L_2:
        /*000c*/ 	.byte	0x04, 0x12
        /*000e*/ 	.short	(.L_4 - .L_3)
	.align		4
.L_3:
        /*0010*/ 	.word	index@(triton_poi_fused_cat_21)
        /*0014*/ 	.word	0x00000000


	//----- nvinfo : EIATTR_FRAME_SIZE
	.align		4
.L_4:
        /*0018*/ 	.byte	0x04, 0x11
        /*001a*/ 	.short	(.L_6 - .L_5)
	.align		4
.L_5:
        /*001c*/ 	.word	index@(triton_poi_fused_cat_21)
        /*0020*/ 	.word	0x00000000


	//----- nvinfo : EIATTR_MIN_STACK_SIZE
	.align		4
.L_6:
        /*0024*/ 	.byte	0x04, 0x12
        /*0026*/ 	.short	(.L_8 - .L_7)
	.align		4
.L_7:
        /*0028*/ 	.word	index@(triton_poi_fused_cat_21)
        /*002c*/ 	.word	0x00000000
.L_8:


//--------------------- .nv.info.triton_poi_fused_cat_21 --------------------------
	.section	.nv.info.triton_poi_fused_cat_21,"",@"SHT_CUDA_INFO"
	.sectionflags	@""
	.align	4


	//----- nvinfo : EIATTR_CUDA_API_VERSION
	.align		4
        /*0000*/ 	.byte	0x04, 0x37
        /*0002*/ 	.short	(.L_10 - .L_9)
.L_9:
        /*0004*/ 	.word	0x0000007c


	//----- nvinfo : EIATTR_KPARAM_INFO
	.align		4
.L_10:
        /*0008*/ 	.byte	0x04, 0x17
        /*000a*/ 	.short	(.L_12 - .L_11)
.L_11:
        /*000c*/ 	.word	0x00000000
        /*0010*/ 	.short	0x0003
        /*0012*/ 	.short	0x0018
        /*0014*/ 	.byte	0x00, 0xf0, 0x11, 0x00


	//----- nvinfo : EIATTR_KPARAM_INFO
	.align		4
.L_12:
        /*0018*/ 	.byte	0x04, 0x17
        /*001a*/ 	.short	(.L_14 - .L_13)
.L_13:
        /*001c*/ 	.word	0x00000000
        /*0020*/ 	.short	0x0002
        /*0022*/ 	.short	0x0010
        /*0024*/ 	.byte	0x00, 0xf4, 0x21, 0x00


	//----- nvinfo : EIATTR_KPARAM_INFO
	.align		4
.L_14:
        /*0028*/ 	.byte	0x04, 0x17
        /*002a*/ 	.short	(.L_16 - .L_15)
.L_15:
        /*002c*/ 	.word	0x00000000
        /*0030*/ 	.short	0x0001
        /*0032*/ 	.short	0x0008
        /*0034*/ 	.byte	0x00, 0xf4, 0x21, 0x00


	//----- nvinfo : EIATTR_KPARAM_INFO
	.align		4
.L_16:
        /*0038*/ 	.byte	0x04, 0x17
        /*003a*/ 	.short	(.L_18 - .L_17)
.L_17:
        /*003c*/ 	.word	0x00000000
        /*0040*/ 	.short	0x0000
        /*0042*/ 	.short	0x0000
        /*0044*/ 	.byte	0x00, 0xf4, 0x21, 0x00


	//----- nvinfo : EIATTR_SPARSE_MMA_MASK
	.align		4
.L_18:
        /*0048*/ 	.byte	0x03, 0x50
        /*004a*/ 	.short	0x0000


	//----- nvinfo : EIATTR_MAXREG_COUNT
	.align		4
        /*004c*/ 	.byte	0x03, 0x1b
        /*004e*/ 	.short	0x00ff


	//----- nvinfo : EIATTR_EXIT_INSTR_OFFSETS
	.align		4
        /*0050*/ 	.byte	0x04, 0x1c
        /*0052*/ 	.short	(.L_20 - .L_19)


	//   ....[0]....
.L_19:
        /*0054*/ 	.word	0x000009c0


	//   ....[1]....
        /*0058*/ 	.word	0x000009e0


	//----- nvinfo : EIATTR_REQNTID
	.align		4
.L_20:
        /*005c*/ 	.byte	0x04, 0x10
        /*005e*/ 	.short	(.L_22 - .L_21)
.L_21:
        /*0060*/ 	.word	0x00000080
        /*0064*/ 	.word	0x00000001
        /*0068*/ 	.word	0x00000001


	//----- nvinfo : EIATTR_CRS_STACK_SIZE
	.align		4
.L_22:
        /*006c*/ 	.byte	0x04, 0x1e
        /*006e*/ 	.short	(.L_24 - .L_23)
.L_23:
        /*0070*/ 	.word	0x00000000


	//----- nvinfo : EIATTR_CBANK_PARAM_SIZE
	.align		4
.L_24:
        /*0074*/ 	.byte	0x03, 0x19
        /*0076*/ 	.short	0x001c


	//----- nvinfo : EIATTR_PARAM_CBANK
	.align		4
        /*0078*/ 	.byte	0x04, 0x0a
        /*007a*/ 	.short	(.L_26 - .L_25)
	.align		4
.L_25:
        /*007c*/ 	.word	index@(.nv.constant0.triton_poi_fused_cat_21)
        /*0080*/ 	.short	0x0210
        /*0082*/ 	.short	0x001c


	//----- nvinfo : EIATTR_SW_WAR
	.align		4
.L_26:
        /*0084*/ 	.byte	0x04, 0x36
        /*0086*/ 	.short	(.L_28 - .L_27)
.L_27:
        /*0088*/ 	.word	0x00000008
.L_28:


//--------------------- .nv.callgraph             --------------------------
	.section	.nv.callgraph,"",@"SHT_CUDA_CALLGRAPH"
	.align	4
	.sectionentsize	8
	.align		4
        /*0000*/ 	.word	0x00000000
	.align		4
        /*0004*/ 	.word	0xffffffff
	.align		4
        /*0008*/ 	.word	0x00000000
	.align		4
        /*000c*/ 	.word	0xfffffffe
	.align		4
        /*0010*/ 	.word	0x00000000
	.align		4
        /*0014*/ 	.word	0xfffffffd
	.align		4
        /*0018*/ 	.word	0x00000000
	.align		4
        /*001c*/ 	.word	0xfffffffc


//--------------------- .nv.constant4             --------------------------
	.section	.nv.constant4,"a",@progbits
	.align	8
	.align		8
.nv.constant4:
        /*0000*/ 	.dword	_$_str


//--------------------- .text.triton_poi_fused_cat_21 --------------------------
	.section	.text.triton_poi_fused_cat_21,"ax",@progbits
	.align	128
        .global         triton_poi_fused_cat_21
        .type           triton_poi_fused_cat_21,@function
        .size           triton_poi_fused_cat_21,(.L_x_15 - triton_poi_fused_cat_21)
        .other          triton_poi_fused_cat_21,@"STO_CUDA_ENTRY STV_DEFAULT"
triton_poi_fused_cat_21:
.text.triton_poi_fused_cat_21:
[----:B------:R-:W0:Y:S02]  /*0000*/  LDC R1, c[0x0][0x28] ;  /* 0x00000a00ff017b82 */ /* 0x000e240000000800 */
[----:B------:R-:W1:Y:S01]  /*0010*/  S2R R2, SR_TID.X ;  /* 0x0000000000027919 */ /* 0x000e620000002100 */
[----:B------:R-:W-:Y:S01]  /*0020*/  ULDC.64 UR4, c[0x0][0x208] ;  /* 0x0000820000047ab9 */ /* 0x000fe20000000a00 */
[----:B------:R-:W-:Y:S01]  /*0030*/  BSSY B0, `(.L_x_0) ;  /* 0x0000011000007945 */ /* 0x000fe20003800000 */
[----:B------:R-:W-:Y:S01]  /*0040*/  HFMA2.MMA R5, -RZ, RZ, 0, 0 ;  /* 0x00000000ff057435 */ /* 0x000fe200000001ff */
[----:B------:R-:W2:Y:S01]  /*0050*/  S2R R3, SR_CTAID.X ;  /* 0x0000000000037919 */ /* 0x000ea20000002500 */
[----:B-1----:R-:W-:-:S04]  /*0060*/  LOP3.LUT R2, R2, 0x7f, RZ, 0xc0, !PT ;  /* 0x0000007f02027812 */ /* 0x002fc800078ec0ff */
[----:B--2---:R-:W-:-:S04]  /*0070*/  LEA R2, R3, R2, 0x7 ;  /* 0x0000000203027211 */ /* 0x004fc800078e38ff */
[----:B------:R-:W-:-:S04]  /*0080*/  SHF.R.S32.HI R3, RZ, 0x1f, R2 ;  /* 0x0000001fff037819 */ /* 0x000fc80000011402 */
[----:B------:R-:W-:-:S04]  /*0090*/  LEA.HI R0, R3, R2, RZ, 0x7 ;  /* 0x0000000203007211 */ /* 0x000fc800078f38ff */
[----:B------:R-:W-:Y:S02]  /*00a0*/  LOP3.LUT R3, R0, 0xffffff80, RZ, 0xc0, !PT ;  /* 0xffffff8000037812 */ /* 0x000fe400078ec0ff */
[----:B------:R-:W-:Y:S02]  /*00b0*/  SHF.R.S32.HI R4, RZ, 0x7, R0 ;  /* 0x00000007ff047819 */ /* 0x000fe40000011400 */
[----:B------:R-:W-:-:S04]  /*00c0*/  IADD3 R3, R2, -R3, RZ ;  /* 0x8000000302037210 */ /* 0x000fc80007ffe0ff */
[----:B------:R-:W-:Y:S02]  /*00d0*/  ISETP.GE.AND P0, PT, R3, 0x40, PT ;  /* 0x000000400300780c */ /* 0x000fe40003f06270 */
[----:B------:R-:W-:Y:S02]  /*00e0*/  LEA R4, R4, R3, 0x6 ;  /* 0x0000000304047211 */ /* 0x000fe400078e30ff */
[----:B------:R-:W-:-:S13]  /*00f0*/  ISETP.LT.AND P1, PT, R2, 0x200, !P0 ;  /* 0x000002000200780c */ /* 0x000fda0004721270 */
[----:B------:R-:W-:Y:S05]  /*0100*/  @!P1 BRA `(.L_x_1) ;  /* 0x00000000000c9947 */ /* 0x000fea0003800000 */
[----:B------:R-:W1:Y:S02]  /*0110*/  LDC.64 R6, c[0x0][0x210] ;  /* 0x00008400ff067b82 */ /* 0x000e640000000a00 */
[----:B-1----:R-:W-:-:S05]  /*0120*/  IMAD.WIDE R6, R4, 0x4, R6 ;  /* 0x0000000404067825 */ /* 0x002fca00078e0206 */
[----:B------:R1:W5:Y:S02]  /*0130*/  LDG.E.EL R5, desc[UR4][R6.64] ;  /* 0x0000000406057981 */ /* 0x000364000c2e1900 */
.L_x_1:
[----:B------:R-:W-:Y:S05]  /*0140*/  BSYNC B0 ;  /* 0x0000000000007941 */ /* 0x000fea0003800000 */
.L_x_0:
[----:B-----5:R-:W-:Y:S01]  /*0150*/  SEL R5, R5, RZ, P1 ;  /* 0x000000ff05057207 */ /* 0x020fe20000800000 */
[----:B------:R-:W-:Y:S01]  /*0160*/  BSSY B0, `(.L_x_2) ;  /* 0x0000024000007945 */ /* 0x000fe20003800000 */
[----:B------:R-:W-:-:S03]  /*0170*/  MOV R11, 0x3e800000 ;  /* 0x3e800000000b7802 */ /* 0x000fc60000000f00 */
[----:B------:R-:W-:-:S05]  /*0180*/  FMUL R0, R5, 1.4426950216293334961 ;  /* 0x3fb8aa3b05007820 */ /* 0x000fca0000400000 */
[----:B------:R-:W-:-:S13]  /*0190*/  FSETP.GEU.AND P1, PT, R0, -126, PT ;  /* 0xc2fc00000000780b */ /* 0x000fda0003f2e000 */
[----:B------:R-:W-:-:S04]  /*01a0*/  @!P1 FMUL R0, R0, 0.5 ;  /* 0x3f00000000009820 */ /* 0x000fc80000400000 */
[----:B-1----:R-:W1:Y:S02]  /*01b0*/  MUFU.EX2 R7, R0 ;  /* 0x0000000000077308 */ /* 0x002e640000000800 */
[----:B-1----:R-:W-:Y:S01]  /*01c0*/  @!P1 FMUL R7, R7, R7 ;  /* 0x0000000707079220 */ /* 0x002fe20000400000 */
[----:B------:R-:W-:-:S03]  /*01d0*/  FSETP.GT.AND P1, PT, R5, 20, PT ;  /* 0x41a000000500780b */ /* 0x000fc60003f24000 */
[C---:B------:R-:W-:Y:S01]  /*01e0*/  FADD.FTZ.RZ R6, R7.reuse, 1 ;  /* 0x3f80000007067421 */ /* 0x040fe2000001c000 */
[----:B------:R-:W-:-:S04]  /*01f0*/  ISETP.GE.U32.AND P2, PT, R7, 0x7f800000, PT ;  /* 0x7f8000000700780c */ /* 0x000fc80003f46070 */
[----:B------:R-:W-:-:S04]  /*0200*/  IADD3 R6, R6, -0x3f400000, RZ ;  /* 0xc0c0000006067810 */ /* 0x000fc80007ffe0ff */
[----:B------:R-:W-:-:S04]  /*0210*/  LOP3.LUT R8, R6, 0xff800000, RZ, 0xc0, !PT ;  /* 0xff80000006087812 */ /* 0x000fc800078ec0ff */
[----:B------:R-:W-:Y:S02]  /*0220*/  IADD3 R6, -R8, 0x40800000, RZ ;  /* 0x4080000008067810 */ /* 0x000fe40007ffe1ff */
[----:B------:R-:W-:Y:S02]  /*0230*/  IADD3 R9, R7, -R8, RZ ;  /* 0x8000000807097210 */ /* 0x000fe40007ffe0ff */
[----:B------:R-:W-:Y:S01]  /*0240*/  I2FP.F32.S32 R8, R8 ;  /* 0x0000000800087245 */ /* 0x000fe20000201400 */
[----:B------:R-:W-:Y:S01]  /*0250*/  FFMA.FTZ R10, R6, R11, -1 ;  /* 0xbf800000060a7423 */ /* 0x000fe2000001000b */
[----:B------:R-:W-:-:S03]  /*0260*/  HFMA2.MMA R6, -RZ, RZ, 1.3056640625, -1.8671875 ;  /* 0x3d39bf78ff067435 */ /* 0x000fc600000001ff */
[----:B------:R-:W-:Y:S01]  /*0270*/  FADD R9, R9, R10 ;  /* 0x0000000a09097221 */ /* 0x000fe20000000000 */
[----:B------:R-:W-:-:S06]  /*0280*/  FMUL R8, R8, 1.1920928955078125e-07 ;  /* 0x3400000008087820 */ /* 0x000fcc0000400000 */
[----:B------:R-:W-:-:S04]  /*0290*/  FFMA.FTZ R0, R9, -R6, 0.10546888411045074463 ;  /* 0x3dd8001209007423 */ /* 0x000fc80000010806 */
[----:B------:R-:W-:-:S04]  /*02a0*/  FFMA.FTZ R0, R9, R0, -0.13229703903198242188 ;  /* 0xbe0778e009007423 */ /* 0x000fc80000010000 */
[----:B------:R-:W-:-:S04]  /*02b0*/  FFMA.FTZ R0, R9, R0, 0.14491446316242218018 ;  /* 0x3e14647509007423 */ /* 0x000fc80000010000 */
[----:B------:R-:W-:-:S04]  /*02c0*/  FFMA.FTZ R0, R9, R0, -0.16641564667224884033 ;  /* 0xbe2a68dd09007423 */ /* 0x000fc80000010000 */
[----:B------:R-:W-:-:S04]  /*02d0*/  FFMA.FTZ R0, R9, R0, 0.19988867640495300293 ;  /* 0x3e4caf9e09007423 */ /* 0x000fc80000010000 */
[----:B------:R-:W-:-:S04]  /*02e0*/  FFMA.FTZ R0, R9, R0, -0.25000196695327758789 ;  /* 0xbe80004209007423 */ /* 0x000fc80000010000 */
[----:B------:R-:W-:-:S04]  /*02f0*/  FFMA.FTZ R0, R9, R0, 0.33333510160446166992 ;  /* 0x3eaaaae609007423 */ /* 0x000fc80000010000 */
[----:B------:R-:W-:-:S04]  /*0300*/  FFMA.FTZ R0, R9, R0, -0.5 ;  /* 0xbf00000009007423 */ /* 0x000fc80000010000 */
[----:B------:R-:W-:-:S04]  /*0310*/  FMUL R0, R9, R0 ;  /* 0x0000000009007220 */ /* 0x000fc80000400000 */
[----:B------:R-:W-:-:S04]  /*0320*/  FFMA.FTZ R9, R9, R0, R9 ;  /* 0x0000000009097223 */ /* 0x000fc80000010009 */
[----:B------:R-:W-:Y:S01]  /*0330*/  FFMA.FTZ R8, R8, 0.69314718246459960938, R9 ;  /* 0x3f31721808087823 */ /* 0x000fe20000010009 */
[----:B------:R-:W-:Y:S06]  /*0340*/  @!P2 BRA `(.L_x_3) ;  /* 0x000000000014a947 */ /* 0x000fec0003800000 */
[C---:B------:R-:W-:Y:S02]  /*0350*/  ISETP.GE.AND P2, PT, R7.reuse, -0x407fffff, PT ;  /* 0xbf8000010700780c */ /* 0x040fe40003f46270 */
[----:B------:R-:W-:-:S11]  /*0360*/  FSETP.NEU.AND P3, PT, R7, RZ, PT ;  /* 0x000000ff0700720b */ /* 0x000fd60003f6d000 */
[----:B------:R-:W-:-:S05]  /*0370*/  @P2 MOV R0, 0x7f800000 ;  /* 0x7f80000000002802 */ /* 0x000fca0000000f00 */
[----:B------:R-:W-:-:S05]  /*0380*/  @P2 FFMA.FTZ R8, R7, R0, +INF ;  /* 0x7f80000007082423 */ /* 0x000fca0000010000 */
[----:B------:R-:W-:-:S07]  /*0390*/  FSEL R8, R8, -RZ, P3 ;  /* 0x800000ff08087208 */ /* 0x000fce0001800000 */
.L_x_3:
[----:B------:R-:W-:Y:S05]  /*03a0*/  BSYNC B0 ;  /* 0x0000000000007941 */ /* 0x000fea0003800000 */
.L_x_2:
[----:B------:R-:W-:Y:S01]  /*03b0*/  FSEL R11, R5, R8, P1 ;  /* 0x00000008050b7208 */ /* 0x000fe20000800000 */
[----:B------:R-:W-:Y:S01]  /*03c0*/  BSSY B0, `(.L_x_4) ;  /* 0x0000017000007945 */ /* 0x000fe20003800000 */
[----:B------:R-:W-:Y:S02]  /*03d0*/  ISETP.GE.AND P1, PT, R2, 0x200, PT ;  /* 0x000002000200780c */ /* 0x000fe40003f26270 */
[----:B------:R-:W-:Y:S01]  /*03e0*/  SHF.R.S32.HI R9, RZ, 0x1f, R4 ;  /* 0x0000001fff097819 */ /* 0x000fe20000011404 */
[----:B------:R-:W-:-:S05]  /*03f0*/  FADD.FTZ R10, |R11|, -RZ ;  /* 0x800000ff0b0a7221 */ /* 0x000fca0000010200 */
[----:B------:R-:W-:-:S13]  /*0400*/  FSETP.GE.AND P2, PT, R10, 0.60000002384185791016, PT ;  /* 0x3f19999a0a00780b */ /* 0x000fda0003f46000 */
[----:B------:R-:W-:Y:S05]  /*0410*/  @!P2 BRA `(.L_x_5) ;  /* 0x000000000028a947 */ /* 0x000fea0003800000 */
[C---:B------:R-:W-:Y:S01]  /*0420*/  FMUL R0, R10.reuse, 2.8853900432586669922 ;  /* 0x4038aa3b0a007820 */ /* 0x040fe20000400000 */
[----:B------:R-:W-:Y:S02]  /*0430*/  MOV R8, 0x3f800000 ;  /* 0x3f80000000087802 */ /* 0x000fe40000000f00 */
[----:B------:R-:W-:-:S03]  /*0440*/  FSETP.GE.AND P2, PT, R10, 9.010913848876953125, PT ;  /* 0x41102cb40a00780b */ /* 0x000fc60003f46000 */
[----:B------:R-:W1:Y:S02]  /*0450*/  MUFU.EX2 R0, R0 ;  /* 0x0000000000007308 */ /* 0x000e640000000800 */
[----:B-1----:R-:W-:-:S06]  /*0460*/  FADD R7, R0, 1 ;  /* 0x3f80000000077421 */ /* 0x002fcc0000000000 */
[----:B------:R-:W1:Y:S02]  /*0470*/  MUFU.RCP R7, R7 ;  /* 0x0000000700077308 */ /* 0x000e640000001000 */
[----:B-1----:R-:W-:-:S05]  /*0480*/  FFMA.FTZ R8, R7, -2, R8 ;  /* 0xc000000007087823 */ /* 0x002fca0000010008 */
[----:B------:R-:W-:-:S04]  /*0490*/  FSEL R8, R8, 1, !P2 ;  /* 0x3f80000008087808 */ /* 0x000fc80005000000 */
[----:B------:R-:W-:Y:S01]  /*04a0*/  LOP3.LUT R8, R8, 0x80000000, R11, 0xf8, !PT ;  /* 0x8000000008087812 */ /* 0x000fe200078ef80b */
[----:B------:R-:W-:Y:S06]  /*04b0*/  BRA `(.L_x_6) ;  /* 0x00000000001c7947 */ /* 0x000fec0003800000 */
.L_x_5:
[----:B------:R-:W-:Y:S01]  /*04c0*/  HFMA2.MMA R0, -RZ, RZ, 1.125, -9232 ;  /* 0x3c80f082ff007435 */ /* 0x000fe200000001ff */
[----:B------:R-:W-:-:S09]  /*04d0*/  FMUL R7, R11, R11 ;  /* 0x0000000b0b077220 */ /* 0x000fd20000400000 */
[----:B------:R-:W-:-:S04]  /*04e0*/  FFMA.FTZ R0, R7, R0, -0.052303962409496307373 ;  /* 0xbd563cae07007423 */ /* 0x000fc80000010000 */
[----:B------:R-:W-:-:S04]  /*04f0*/  FFMA.FTZ R0, R7, R0, 0.1331529766321182251 ;  /* 0x3e08594107007423 */ /* 0x000fc80000010000 */
[----:B------:R-:W-:-:S04]  /*0500*/  FFMA.FTZ R0, R7, R0, -0.33332768082618713379 ;  /* 0xbeaaa9ed07007423 */ /* 0x000fc80000010000 */
[----:B------:R-:W-:-:S04]  /*0510*/  FFMA.FTZ R0, R7, R0, RZ ;  /* 0x0000000007007223 */ /* 0x000fc800000100ff */
[----:B------:R-:W-:-:S07]  /*0520*/  FFMA.FTZ R8, R11, R0, R11 ;  /* 0x000000000b087223 */ /* 0x000fce000001000b */
.L_x_6:
[----:B------:R-:W-:Y:S05]  /*0530*/  BSYNC B0 ;  /* 0x0000000000007941 */ /* 0x000fea0003800000 */
.L_x_4:
[----:B------:R-:W-:Y:S01]  /*0540*/  ISETP.GT.AND P2, PT, R3, 0x3f, !P1 ;  /* 0x0000003f0300780c */ /* 0x000fe20004f44270 */
[----:B------:R-:W-:Y:S01]  /*0550*/  ULDC.64 UR6, c[0x0][0x218] ;  /* 0x0000860000067ab9 */ /* 0x000fe20000000a00 */
[----:B------:R-:W-:Y:S01]  /*0560*/  BSSY B0, `(.L_x_7) ;  /* 0x0000006000007945 */ /* 0x000fe20003800000 */
[C---:B------:R-:W-:Y:S02]  /*0570*/  LEA R10, P3, R4.reuse, UR6, 0x2 ;  /* 0x00000006040a7c11 */ /* 0x040fe4000f8610ff */
[----:B------:R-:W-:Y:S02]  /*0580*/  MOV R3, RZ ;  /* 0x000000ff00037202 */ /* 0x000fe40000000f00 */
[----:B------:R-:W-:-:S06]  /*0590*/  LEA.HI.X R11, R4, UR7, R9, 0x2, P3 ;  /* 0x00000007040b7c11 */ /* 0x000fcc00098f1409 */
[----:B------:R-:W-:Y:S05]  /*05a0*/  @!P2 BRA `(.L_x_8) ;  /* 0x000000000004a947 */ /* 0x000fea0003800000 */
[----:B------:R1:W5:Y:S02]  /*05b0*/  LDG.E.EL R3, desc[UR4][R10.64+-0x100] ;  /* 0xffff00040a037981 */ /* 0x000364000c2e1900 */
.L_x_8:
[----:B------:R-:W-:Y:S05]  /*05c0*/  BSYNC B0 ;  /* 0x0000000000007941 */ /* 0x000fea0003800000 */
.L_x_7:
[----:B-----5:R-:W-:Y:S01]  /*05d0*/  SEL R3, R3, RZ, P2 ;  /* 0x000000ff03037207 */ /* 0x020fe20001000000 */
[----:B------:R-:W-:Y:S04]  /*05e0*/  BSSY B0, `(.L_x_9) ;  /* 0x0000023000007945 */ /* 0x000fe80003800000 */
[----:B------:R-:W-:-:S05]  /*05f0*/  FMUL R4, R3, 1.4426950216293334961 ;  /* 0x3fb8aa3b03047820 */ /* 0x000fca0000400000 */
[----:B------:R-:W-:-:S13]  /*0600*/  FSETP.GEU.AND P2, PT, R4, -126, PT ;  /* 0xc2fc00000400780b */ /* 0x000fda0003f4e000 */
[----:B------:R-:W-:-:S04]  /*0610*/  @!P2 FMUL R4, R4, 0.5 ;  /* 0x3f0000000404a820 */ /* 0x000fc80000400000 */
[----:B------:R-:W2:Y:S02]  /*0620*/  MUFU.EX2 R7, R4 ;  /* 0x0000000400077308 */ /* 0x000ea40000000800 */
[----:B--2---:R-:W-:Y:S01]  /*0630*/  @!P2 FMUL R7, R7, R7 ;  /* 0x000000070707a220 */ /* 0x004fe20000400000 */
[----:B------:R-:W-:-:S03]  /*0640*/  FSETP.GT.AND P2, PT, R3, 20, PT ;  /* 0x41a000000300780b */ /* 0x000fc60003f44000 */
[C---:B------:R-:W-:Y:S01]  /*0650*/  FADD.FTZ.RZ R0, R7.reuse, 1 ;  /* 0x3f80000007007421 */ /* 0x040fe2000001c000 */
[----:B------:R-:W-:-:S04]  /*0660*/  ISETP.GE.U32.AND P3, PT, R7, 0x7f800000, PT ;  /* 0x7f8000000700780c */ /* 0x000fc80003f66070 */
[----:B------:R-:W-:-:S04]  /*0670*/  IADD3 R0, R0, -0x3f400000, RZ ;  /* 0xc0c0000000007810 */ /* 0x000fc80007ffe0ff */
[----:B-1----:R-:W-:Y:S01]  /*0680*/  LOP3.LUT R10, R0, 0xff800000, RZ, 0xc0, !PT ;  /* 0xff800000000a7812 */ /* 0x002fe200078ec0ff */
[----:B------:R-:W-:-:S03]  /*0690*/  HFMA2.MMA R0, -RZ, RZ, 1.875, 0 ;  /* 0x3f800000ff007435 */ /* 0x000fc600000001ff */
[----:B------:R-:W-:Y:S02]  /*06a0*/  IADD3 R11, -R10, 0x40800000, RZ ;  /* 0x408000000a0b7810 */ /* 0x000fe40007ffe1ff */
[----:B------:R-:W-:Y:S02]  /*06b0*/  IADD3 R9, R7, -R10, RZ ;  /* 0x8000000a07097210 */ /* 0x000fe40007ffe0ff */
[----:B------:R-:W-:-:S03]  /*06c0*/  I2FP.F32.S32 R10, R10 ;  /* 0x0000000a000a7245 */ /* 0x000fc60000201400 */
[----:B------:R-:W-:Y:S02]  /*06d0*/  FFMA.FTZ R12, R11, 0.25, -R0 ;  /* 0x3e8000000b0c7823 */ /* 0x000fe40000010800 */
[----:B------:R-:W-:Y:S02]  /*06e0*/  FMUL R10, R10, 1.1920928955078125e-07 ;  /* 0x340000000a0a7820 */ /* 0x000fe40000400000 */
[----:B------:R-:W-:-:S04]  /*06f0*/  FADD R9, R9, R12 ;  /* 0x0000000c09097221 */ /* 0x000fc80000000000 */
        /* <DEDUP_REMOVED lines=17> */
.L_x_10:
[----:B------:R-:W-:Y:S05]  /*0810*/  BSYNC B0 ;  /* 0x0000000000007941 */ /* 0x000fea0003800000 */
.L_x_9:
[----:B------:R-:W-:Y:S01]  /*0820*/  FSEL R10, R3, R10, P2 ;  /* 0x0000000a030a7208 */ /* 0x000fe20001000000 */
[----:B------:R-:W-:Y:S04]  /*0830*/  BSSY B0, `(.L_x_11) ;  /* 0x0000014000007945 */ /* 0x000fe80003800000 */
[----:B------:R-:W-:-:S05]  /*0840*/  FADD.FTZ R9, |R10|, -RZ ;  /* 0x800000ff0a097221 */ /* 0x000fca0000010200 */
[----:B------:R-:W-:-:S13]  /*0850*/  FSETP.GE.AND P2, PT, R9, 0.60000002384185791016, PT ;  /* 0x3f19999a0900780b */ /* 0x000fda0003f46000 */
[----:B------:R-:W-:Y:S05]  /*0860*/  @!P2 BRA `(.L_x_12) ;  /* 0x000000000024a947 */ /* 0x000fea0003800000 */
[C---:B------:R-:W-:Y:S01]  /*0870*/  FMUL R4, R9.reuse, 2.8853900432586669922 ;  /* 0x4038aa3b09047820 */ /* 0x040fe20000400000 */
[----:B------:R-:W-:-:S05]  /*0880*/  FSETP.GE.AND P2, PT, R9, 9.010913848876953125, PT ;  /* 0x41102cb40900780b */ /* 0x000fca0003f46000 */
[----:B------:R-:W1:Y:S02]  /*0890*/  MUFU.EX2 R4, R4 ;  /* 0x0000000400047308 */ /* 0x000e640000000800 */
[----:B-1----:R-:W-:-:S06]  /*08a0*/  FADD R6, R4, 1 ;  /* 0x3f80000004067421 */ /* 0x002fcc0000000000 */
[----:B------:R-:W1:Y:S02]  /*08b0*/  MUFU.RCP R7, R6 ;  /* 0x0000000600077308 */ /* 0x000e640000001000 */
[----:B-1----:R-:W-:-:S05]  /*08c0*/  FFMA.FTZ R7, R7, -2, R0 ;  /* 0xc000000007077823 */ /* 0x002fca0000010000 */
[----:B------:R-:W-:-:S04]  /*08d0*/  FSEL R7, R7, 1, !P2 ;  /* 0x3f80000007077808 */ /* 0x000fc80005000000 */
[----:B------:R-:W-:Y:S01]  /*08e0*/  LOP3.LUT R0, R7, 0x80000000, R10, 0xf8, !PT ;  /* 0x8000000007007812 */ /* 0x000fe200078ef80a */
[----:B------:R-:W-:Y:S06]  /*08f0*/  BRA `(.L_x_13) ;  /* 0x00000000001c7947 */ /* 0x000fec0003800000 */
.L_x_12:
[----:B------:R-:W-:Y:S01]  /*0900*/  MOV R0, 0x3c80f082 ;  /* 0x3c80f08200007802 */ /* 0x000fe20000000f00 */
[----:B------:R-:W-:-:S04]  /*0910*/  FMUL R7, R10, R10 ;  /* 0x0000000a0a077220 */ /* 0x000fc80000400000 */
[----:B------:R-:W-:-:S04]  /*0920*/  FFMA.FTZ R0, R7, R0, -0.052303962409496307373 ;  /* 0xbd563cae07007423 */ /* 0x000fc80000010000 */
[----:B------:R-:W-:-:S04]  /*0930*/  FFMA.FTZ R0, R7, R0, 0.1331529766321182251 ;  /* 0x3e08594107007423 */ /* 0x000fc80000010000 */
[----:B------:R-:W-:-:S04]  /*0940*/  FFMA.FTZ R0, R7, R0, -0.33332768082618713379 ;  /* 0xbeaaa9ed07007423 */ /* 0x000fc80000010000 */
[----:B------:R-:W-:-:S04]  /*0950*/  FFMA.FTZ R0, R7, R0, RZ ;  /* 0x0000000007007223 */ /* 0x000fc800000100ff */
[----:B------:R-:W-:-:S07]  /*0960*/  FFMA.FTZ R0, R10, R0, R10 ;  /* 0x000000000a007223 */ /* 0x000fce000001000a */
.L_x_13:
[----:B------:R-:W-:Y:S05]  /*0970*/  BSYNC B0 ;  /* 0x0000000000007941 */ /* 0x000fea0003800000 */
.L_x_11:
[----:B------:R-:W1:Y:S01]  /*0980*/  LDC.64 R6, c[0x0][0x220] ;  /* 0x00008800ff067b82 */ /* 0x000e620000000a00 */
[----:B------:R-:W-:Y:S01]  /*0990*/  FMUL R5, R5, R8 ;  /* 0x0000000805057220 */ /* 0x000fe20000400000 */
[----:B------:R-:W-:Y:S01]  /*09a0*/  @P0 FMUL R5, R3, R0 ;  /* 0x0000000003050220 */ /* 0x000fe20000400000 */
[----:B-1----:R-:W-:Y:S01]  /*09b0*/  IMAD.WIDE R2, R2, 0x4, R6 ;  /* 0x0000000402027825 */ /* 0x002fe200078e0206 */
[----:B------:R-:W-:Y:S06]  /*09c0*/  @P1 EXIT ;  /* 0x000000000000194d */ /* 0x000fec0003800000 */
[----:B------:R-:W-:Y:S01]  /*09d0*/  STG.E desc[UR4][R2.64], R5 ;  /* 0x0000000502007986 */ /* 0x000fe2000c101904 */
[----:B------:R-:W-:Y:S05]  /*09e0*/  EXIT ;  /* 0x000000000000794d */ /* 0x000fea0003800000 */
.L_x_14:
[----:B------:R-:W-:-:S00]  /*09f0*/  BRA `(.L_x_14) ;  /* 0xfffffffc00fc7947 */ /* 0x000fc0000383ffff */
[----:B------:R-:W-:-:S00]  /*0a00*/  NOP ;  /* 0x0000000000007918 */ /* 0x000fc00000000000 */
[----:B------:R-:W-:-:S00]  /*0a10*/  NOP ;  /* 0x0000000000007918 */ /* 0x000fc00000000000 */
[----:B------:R-:W-:-:S00]  /*0a20*/  NOP ;  /* 0x0000000000007918 */ /* 0x000fc00000000000 */
[----:B------:R-:W-:-:S00]  /*0a30*/  NOP ;  /* 0x0000000000007918 */ /* 0x000fc00000000000 */
[----:B------:R-:W-:-:S00]  /*0a40*/  NOP ;  /* 0x0000000000007918 */ /* 0x000fc00000000000 */
[----:B------:R-:W-:-:S00]  /*0a50*/  NOP ;  /* 0x0000000000007918 */ /* 0x000fc00000000000 */
[----:B------:R-:W-:-:S00]  /*0a60*/  NOP ;  /* 0x0000000000007918 */ /* 0x000fc00000000000 */
[----:B------:R-:W-:-:S00]  /*0a70*/  NOP ;  /* 0x0000000000007918 */ /* 0x000fc00000000000 */
.L_x_15:


//--------------------- .nv.global.init           --------------------------
	.section	.nv.global.init,"aw",@progbits
.nv.global.init:
	.type		_$_str,@object
	.size		_$_str,(.L_0 - _$_str)
_$_str:
        /*0000*/ 	.byte	0x5f, 0x5f, 0x43, 0x55, 0x44, 0x41, 0x5f, 0x46, 0x54, 0x5a, 0x00
.L_0:


//--------------------- .nv.constant0.triton_poi_fused_cat_21 --------------------------
	.section	.nv.constant0.triton_poi_fused_cat_21,"a",@progbits
	.sectionflags	@""
	.align	4
.nv.constant0.triton_poi_fused_cat_21:
	.zero		556
